//
// Generated by NVIDIA NVVM Compiler
//
// Compiler Build ID: CL-36424714
// Cuda compilation tools, release 13.0, V13.0.88
// Based on NVVM 20.0.0
//

.version 9.0
.target sm_100
.address_size 64

	// .globl	_Z7reduce0PiS_i
.global .align 1 .b8 _ZN34_INTERNAL_8331b40d_4_k_cu_932465c34cuda3std3__45__cpo5beginE[1];
.global .align 1 .b8 _ZN34_INTERNAL_8331b40d_4_k_cu_932465c34cuda3std3__45__cpo3endE[1];
.global .align 1 .b8 _ZN34_INTERNAL_8331b40d_4_k_cu_932465c34cuda3std3__45__cpo6cbeginE[1];
.global .align 1 .b8 _ZN34_INTERNAL_8331b40d_4_k_cu_932465c34cuda3std3__45__cpo4cendE[1];
.global .align 1 .b8 _ZN34_INTERNAL_8331b40d_4_k_cu_932465c34cuda3std3__45__cpo6rbeginE[1];
.global .align 1 .b8 _ZN34_INTERNAL_8331b40d_4_k_cu_932465c34cuda3std3__45__cpo4rendE[1];
.global .align 1 .b8 _ZN34_INTERNAL_8331b40d_4_k_cu_932465c34cuda3std3__45__cpo7crbeginE[1];
.global .align 1 .b8 _ZN34_INTERNAL_8331b40d_4_k_cu_932465c34cuda3std3__45__cpo5crendE[1];
.global .align 1 .b8 _ZN34_INTERNAL_8331b40d_4_k_cu_932465c34cuda3std3__436_GLOBAL__N__8331b40d_4_k_cu_932465c36ignoreE[1];
.global .align 1 .b8 _ZN34_INTERNAL_8331b40d_4_k_cu_932465c34cuda3std3__419piecewise_constructE[1];
.global .align 1 .b8 _ZN34_INTERNAL_8331b40d_4_k_cu_932465c34cuda3std3__48in_placeE[1];
.global .align 1 .b8 _ZN34_INTERNAL_8331b40d_4_k_cu_932465c34cuda3std3__420unreachable_sentinelE[1];
.global .align 1 .b8 _ZN34_INTERNAL_8331b40d_4_k_cu_932465c34cuda3std3__47nulloptE[1];
.global .align 1 .b8 _ZN34_INTERNAL_8331b40d_4_k_cu_932465c34cuda3std3__48unexpectE[1];
.global .align 1 .b8 _ZN34_INTERNAL_8331b40d_4_k_cu_932465c34cuda3std6ranges3__45__cpo4swapE[1];
.global .align 1 .b8 _ZN34_INTERNAL_8331b40d_4_k_cu_932465c34cuda3std6ranges3__45__cpo9iter_moveE[1];
.global .align 1 .b8 _ZN34_INTERNAL_8331b40d_4_k_cu_932465c34cuda3std6ranges3__45__cpo5beginE[1];
.global .align 1 .b8 _ZN34_INTERNAL_8331b40d_4_k_cu_932465c34cuda3std6ranges3__45__cpo3endE[1];
.global .align 1 .b8 _ZN34_INTERNAL_8331b40d_4_k_cu_932465c34cuda3std6ranges3__45__cpo6cbeginE[1];
.global .align 1 .b8 _ZN34_INTERNAL_8331b40d_4_k_cu_932465c34cuda3std6ranges3__45__cpo4cendE[1];
.global .align 1 .b8 _ZN34_INTERNAL_8331b40d_4_k_cu_932465c34cuda3std6ranges3__45__cpo7advanceE[1];
.global .align 1 .b8 _ZN34_INTERNAL_8331b40d_4_k_cu_932465c34cuda3std6ranges3__45__cpo9iter_swapE[1];
.global .align 1 .b8 _ZN34_INTERNAL_8331b40d_4_k_cu_932465c34cuda3std6ranges3__45__cpo4nextE[1];
.global .align 1 .b8 _ZN34_INTERNAL_8331b40d_4_k_cu_932465c34cuda3std6ranges3__45__cpo4prevE[1];
.global .align 1 .b8 _ZN34_INTERNAL_8331b40d_4_k_cu_932465c34cuda3std6ranges3__45__cpo4dataE[1];
.global .align 1 .b8 _ZN34_INTERNAL_8331b40d_4_k_cu_932465c34cuda3std6ranges3__45__cpo5cdataE[1];
.global .align 1 .b8 _ZN34_INTERNAL_8331b40d_4_k_cu_932465c34cuda3std6ranges3__45__cpo4sizeE[1];
.global .align 1 .b8 _ZN34_INTERNAL_8331b40d_4_k_cu_932465c34cuda3std6ranges3__45__cpo5ssizeE[1];
.global .align 1 .b8 _ZN34_INTERNAL_8331b40d_4_k_cu_932465c34cuda3std6ranges3__45__cpo8distanceE[1];
.global .align 1 .b8 _ZN34_INTERNAL_8331b40d_4_k_cu_932465c36thrust24THRUST_300001_SM_1000_NS8cuda_cub3parE[1];
.global .align 1 .b8 _ZN34_INTERNAL_8331b40d_4_k_cu_932465c36thrust24THRUST_300001_SM_1000_NS8cuda_cub10par_nosyncE[1];
.global .align 1 .b8 _ZN34_INTERNAL_8331b40d_4_k_cu_932465c36thrust24THRUST_300001_SM_1000_NS6system6detail10sequential3seqE[1];
.global .align 1 .b8 _ZN34_INTERNAL_8331b40d_4_k_cu_932465c36thrust24THRUST_300001_SM_1000_NS12placeholders2_1E[1];
.global .align 1 .b8 _ZN34_INTERNAL_8331b40d_4_k_cu_932465c36thrust24THRUST_300001_SM_1000_NS12placeholders2_2E[1];
.global .align 1 .b8 _ZN34_INTERNAL_8331b40d_4_k_cu_932465c36thrust24THRUST_300001_SM_1000_NS12placeholders2_3E[1];
.global .align 1 .b8 _ZN34_INTERNAL_8331b40d_4_k_cu_932465c36thrust24THRUST_300001_SM_1000_NS12placeholders2_4E[1];
.global .align 1 .b8 _ZN34_INTERNAL_8331b40d_4_k_cu_932465c36thrust24THRUST_300001_SM_1000_NS12placeholders2_5E[1];
.global .align 1 .b8 _ZN34_INTERNAL_8331b40d_4_k_cu_932465c36thrust24THRUST_300001_SM_1000_NS12placeholders2_6E[1];
.global .align 1 .b8 _ZN34_INTERNAL_8331b40d_4_k_cu_932465c36thrust24THRUST_300001_SM_1000_NS12placeholders2_7E[1];
.global .align 1 .b8 _ZN34_INTERNAL_8331b40d_4_k_cu_932465c36thrust24THRUST_300001_SM_1000_NS12placeholders2_8E[1];
.global .align 1 .b8 _ZN34_INTERNAL_8331b40d_4_k_cu_932465c36thrust24THRUST_300001_SM_1000_NS12placeholders2_9E[1];
.global .align 1 .b8 _ZN34_INTERNAL_8331b40d_4_k_cu_932465c36thrust24THRUST_300001_SM_1000_NS12placeholders3_10E[1];
.global .align 1 .b8 _ZN34_INTERNAL_8331b40d_4_k_cu_932465c36thrust24THRUST_300001_SM_1000_NS3seqE[1];
.extern .shared .align 16 .b8 s_in[];

.visible .entry _Z7reduce0PiS_i(
	.param .u64 .ptr .align 1 _Z7reduce0PiS_i_param_0,
	.param .u64 .ptr .align 1 _Z7reduce0PiS_i_param_1,
	.param .u32 _Z7reduce0PiS_i_param_2
)
{
	.reg .pred 	%p<5>;
	.reg .b32 	%r<22>;
	.reg .b64 	%rd<7>;

	ld.param.u64 	%rd2, [_Z7reduce0PiS_i_param_0];
	ld.param.u64 	%rd1, [_Z7reduce0PiS_i_param_1];
	cvta.to.global.u64 	%rd3, %rd2;
	mov.u32 	%r1, %tid.x;
	mov.u32 	%r6, %ctaid.x;
	mov.u32 	%r2, %ntid.x;
	mad.lo.s32 	%r7, %r6, %r2, %r1;
	mul.wide.s32 	%rd4, %r7, 4;
	add.s64 	%rd5, %rd3, %rd4;
	ld.global.u32 	%r8, [%rd5];
	shl.b32 	%r9, %r1, 2;
	mov.u32 	%r10, s_in;
	add.s32 	%r3, %r10, %r9;
	st.shared.u32 	[%r3], %r8;
	bar.sync 	0;
	setp.lt.u32 	%p1, %r2, 2;
	@%p1 bra 	$L__BB0_5;
	mov.b32 	%r21, 1;
$L__BB0_2:
	shl.b32 	%r5, %r21, 1;
	add.s32 	%r12, %r5, -1;
	and.b32  	%r13, %r12, %r1;
	setp.ne.s32 	%p2, %r13, 0;
	@%p2 bra 	$L__BB0_4;
	shl.b32 	%r14, %r21, 2;
	add.s32 	%r15, %r3, %r14;
	ld.shared.u32 	%r16, [%r15];
	ld.shared.u32 	%r17, [%r3];
	add.s32 	%r18, %r17, %r16;
	st.shared.u32 	[%r3], %r18;
$L__BB0_4:
	bar.sync 	0;
	setp.lt.u32 	%p3, %r5, %r2;
	mov.u32 	%r21, %r5;
	@%p3 bra 	$L__BB0_2;
$L__BB0_5:
	setp.ne.s32 	%p4, %r1, 0;
	@%p4 bra 	$L__BB0_7;
	ld.shared.u32 	%r19, [s_in];
	cvta.to.global.u64 	%rd6, %rd1;
	atom.global.add.u32 	%r20, [%rd6], %r19;
$L__BB0_7:
	ret;

}
	// .globl	_ZN3cub18CUB_300001_SM_10006detail11EmptyKernelIvEEvv
.visible .entry _ZN3cub18CUB_300001_SM_10006detail11EmptyKernelIvEEvv()
{


	ret;

}


// ===== COMPILED SASS (sm_100) =====

	.target	sm_100

	.elftype	@"ET_EXEC"


//--------------------- .note.nv.tkinfo           --------------------------
	.section	.note.nv.tkinfo,"",@"SHT_NOTE"
	.sectionflags	@"SHF_NOTE_NV_TKINFO"
	.tkinfo
        /*0018*/ 	.word	0x00000002
        /*0030*/ 	.string	""
        /*0030*/ 	.string	"ptxas"
        /*0030*/ 	.string	"Cuda compilation tools, release 13.0, V13.0.88"
        /*0030*/ 	.string	"Build cuda_13.0.r13.0/compiler.36424714_0"
        /*0030*/ 	.string	"-arch sm_100 -m 64 "



//--------------------- .note.nv.cuinfo           --------------------------
	.section	.note.nv.cuinfo,"",@"SHT_NOTE"
	.sectionflags	@"SHF_NOTE_NV_CUINFO"
        /*0018*/ 	.short	0x0002
        /*001a*/ 	.short	0x0064
        /*001c*/ 	.short	0x0082
	.zero		2


//--------------------- .nv.info                  --------------------------
	.section	.nv.info,"",@"SHT_CUDA_INFO"
	.align	4


	//----- nvinfo : EIATTR_REGCOUNT
	.align		4
        /*0000*/ 	.byte	0x04, 0x2f
        /*0002*/ 	.short	(.L_44 - .L_43)
	.align		4
.L_43:
        /*0004*/ 	.word	index@(_Z7reduce0PiS_i)
        /*0008*/ 	.word	0x0000000c


	//----- nvinfo : EIATTR_FRAME_SIZE
	.align		4
.L_44:
        /*000c*/ 	.byte	0x04, 0x11
        /*000e*/ 	.short	(.L_46 - .L_45)
	.align		4
.L_45:
        /*0010*/ 	.word	index@(_Z7reduce0PiS_i)
        /*0014*/ 	.word	0x00000000


	//----- nvinfo : EIATTR_REGCOUNT
	.align		4
.L_46:
        /*0018*/ 	.byte	0x04, 0x2f
        /*001a*/ 	.short	(.L_48 - .L_47)
	.align		4
.L_47:
        /*001c*/ 	.word	index@(_ZN3cub18CUB_300001_SM_10006detail11EmptyKernelIvEEvv)
        /*0020*/ 	.word	0x00000004


	//----- nvinfo : EIATTR_FRAME_SIZE
	.align		4
.L_48:
        /*0024*/ 	.byte	0x04, 0x11
        /*0026*/ 	.short	(.L_50 - .L_49)
	.align		4
.L_49:
        /*0028*/ 	.word	index@(_ZN3cub18CUB_300001_SM_10006detail11EmptyKernelIvEEvv)
        /*002c*/ 	.word	0x00000000


	//----- nvinfo : EIATTR_MIN_STACK_SIZE
	.align		4
.L_50:
        /*0030*/ 	.byte	0x04, 0x12
        /*0032*/ 	.short	(.L_52 - .L_51)
	.align		4
.L_51:
        /*0034*/ 	.word	index@(_ZN3cub18CUB_300001_SM_10006detail11EmptyKernelIvEEvv)
        /*0038*/ 	.word	0x00000000


	//----- nvinfo : EIATTR_MIN_STACK_SIZE
	.align		4
.L_52:
        /*003c*/ 	.byte	0x04, 0x12
        /*003e*/ 	.short	(.L_54 - .L_53)
	.align		4
.L_53:
        /*0040*/ 	.word	index@(_Z7reduce0PiS_i)
        /*0044*/ 	.word	0x00000000
.L_54:


//--------------------- .nv.compat                --------------------------
	.section	.nv.compat,"",@"SHT_CUDA_COMPAT_INFO"
	.align	4
        /*0000*/ 	.byte	0x02, 0x09, 0x00, 0x00, 0x02, 0x02, 0x01, 0x00, 0x02, 0x05, 0x05, 0x00, 0x03, 0x07, 0x01, 0x01
        /*0010*/ 	.byte	0x02, 0x03, 0x00, 0x00, 0x02, 0x06, 0x01, 0x00, 0x04, 0x0b, 0x08, 0x00, 0x09, 0x00, 0x00, 0x00
        /*0020*/ 	.byte	0x00, 0x00, 0x00, 0x00


//--------------------- .nv.info._ZN3cub18CUB_300001_SM_10006detail11EmptyKernelIvEEvv --------------------------
	.section	.nv.info._ZN3cub18CUB_300001_SM_10006detail11EmptyKernelIvEEvv,"",@"SHT_CUDA_INFO"
	.sectionflags	@""
	.align	4


	//----- nvinfo : EIATTR_CUDA_API_VERSION
	.align		4
        /*0000*/ 	.byte	0x04, 0x37
        /*0002*/ 	.short	(.L_56 - .L_55)
.L_55:
        /*0004*/ 	.word	0x00000082


	//----- nvinfo : EIATTR_SPARSE_MMA_MASK
	.align		4
.L_56:
        /*0008*/ 	.byte	0x03, 0x50
        /*000a*/ 	.short	0x0000


	//----- nvinfo : EIATTR_MAXREG_COUNT
	.align		4
        /*000c*/ 	.byte	0x03, 0x1b
        /*000e*/ 	.short	0x00ff


	//----- nvinfo : EIATTR_MERCURY_ISA_VERSION
	.align		4
        /*0010*/ 	.byte	0x03, 0x5f
        /*0012*/ 	.short	0x0101


	//----- nvinfo : EIATTR_VRC_CTA_INIT_COUNT
	.align		4
        /*0014*/ 	.byte	0x02, 0x4a
	.zero		1
	.zero		1


	//----- nvinfo : EIATTR_EXIT_INSTR_OFFSETS
	.align		4
        /*0018*/ 	.byte	0x04, 0x1c
        /*001a*/ 	.short	(.L_58 - .L_57)


	//   ....[0]....
.L_57:
        /*001c*/ 	.word	0x00000010


	//----- nvinfo : EIATTR_SW_WAR
	.align		4
.L_58:
        /*0020*/ 	.byte	0x04, 0x36
        /*0022*/ 	.short	(.L_60 - .L_59)
.L_59:
        /*0024*/ 	.word	0x00000008
.L_60:


//--------------------- .nv.info._Z7reduce0PiS_i  --------------------------
	.section	.nv.info._Z7reduce0PiS_i,"",@"SHT_CUDA_INFO"
	.sectionflags	@""
	.align	4


	//----- nvinfo : EIATTR_CUDA_API_VERSION
	.align		4
        /*0000*/ 	.byte	0x04, 0x37
        /*0002*/ 	.short	(.L_62 - .L_61)
.L_61:
        /*0004*/ 	.word	0x00000082


	//----- nvinfo : EIATTR_KPARAM_INFO
	.align		4
.L_62:
        /*0008*/ 	.byte	0x04, 0x17
        /*000a*/ 	.short	(.L_64 - .L_63)
.L_63:
        /*000c*/ 	.word	0x00000000
        /*0010*/ 	.short	0x0002
        /*0012*/ 	.short	0x0010
        /*0014*/ 	.byte	0x00, 0xf0, 0x11, 0x00


	//----- nvinfo : EIATTR_KPARAM_INFO
	.align		4
.L_64:
        /*0018*/ 	.byte	0x04, 0x17
        /*001a*/ 	.short	(.L_66 - .L_65)
.L_65:
        /*001c*/ 	.word	0x00000000
        /*0020*/ 	.short	0x0001
        /*0022*/ 	.short	0x0008
        /*0024*/ 	.byte	0x00, 0xf5, 0x21, 0x00


	//----- nvinfo : EIATTR_KPARAM_INFO
	.align		4
.L_66:
        /*0028*/ 	.byte	0x04, 0x17
        /*002a*/ 	.short	(.L_68 - .L_67)
.L_67:
        /*002c*/ 	.word	0x00000000
        /*0030*/ 	.short	0x0000
        /*0032*/ 	.short	0x0000
        /*0034*/ 	.byte	0x00, 0xf5, 0x21, 0x00


	//----- nvinfo : EIATTR_SPARSE_MMA_MASK
	.align		4
.L_68:
        /*0038*/ 	.byte	0x03, 0x50
        /*003a*/ 	.short	0x0000


	//----- nvinfo : EIATTR_MAXREG_COUNT
	.align		4
        /*003c*/ 	.byte	0x03, 0x1b
        /*003e*/ 	.short	0x00ff


	//----- nvinfo : EIATTR_NUM_BARRIERS
	.align		4
        /*0040*/ 	.byte	0x02, 0x4c
        /*0042*/ 	.byte	0x01
	.zero		1


	//----- nvinfo : EIATTR_MERCURY_ISA_VERSION
	.align		4
        /*0044*/ 	.byte	0x03, 0x5f
        /*0046*/ 	.short	0x0101


	//----- nvinfo : EIATTR_VRC_CTA_INIT_COUNT
	.align		4
        /*0048*/ 	.byte	0x02, 0x4a
	.zero		1
	.zero		1


	//----- nvinfo : EIATTR_EXIT_INSTR_OFFSETS
	.align		4
        /*004c*/ 	.byte	0x04, 0x1c
        /*004e*/ 	.short	(.L_70 - .L_69)


	//   ....[0]....
.L_69:
        /*0050*/ 	.word	0x000001f0


	//   ....[1]....
        /*0054*/ 	.word	0x00000260


	//----- nvinfo : EIATTR_CBANK_PARAM_SIZE
	.align		4
.L_70:
        /*0058*/ 	.byte	0x03, 0x19
        /*005a*/ 	.short	0x0014


	//----- nvinfo : EIATTR_PARAM_CBANK
	.align		4
        /*005c*/ 	.byte	0x04, 0x0a
        /*005e*/ 	.short	(.L_72 - .L_71)
	.align		4
.L_71:
        /*0060*/ 	.word	index@(.nv.constant0._Z7reduce0PiS_i)
        /*0064*/ 	.short	0x0380
        /*0066*/ 	.short	0x0014


	//----- nvinfo : EIATTR_SW_WAR
	.align		4
.L_72:
        /*0068*/ 	.byte	0x04, 0x36
        /*006a*/ 	.short	(.L_74 - .L_73)
.L_73:
        /*006c*/ 	.word	0x00000008
.L_74:


//--------------------- .nv.callgraph             --------------------------
	.section	.nv.callgraph,"",@"SHT_CUDA_CALLGRAPH"
	.align	4
	.sectionentsize	8
	.align		4
        /*0000*/ 	.word	0x00000000
	.align		4
        /*0004*/ 	.word	0xffffffff
	.align		4
        /*0008*/ 	.word	0x00000000
	.align		4
        /*000c*/ 	.word	0xfffffffe
	.align		4
        /*0010*/ 	.word	0x00000000
	.align		4
        /*0014*/ 	.word	0xfffffffd
	.align		4
        /*0018*/ 	.word	0x00000000
	.align		4
        /*001c*/ 	.word	0xfffffffc


//--------------------- .nv.constant4             --------------------------
	.section	.nv.constant4,"a",@progbits
	.align	8
	.align		8
.nv.constant4:
        /*0000*/ 	.dword	_ZN34_INTERNAL_8331b40d_4_k_cu_932465c34cuda3std3__45__cpo5beginE
	.align		8
        /*0008*/ 	.dword	_ZN34_INTERNAL_8331b40d_4_k_cu_932465c34cuda3std3__45__cpo3endE
	.align		8
        /*0010*/ 	.dword	_ZN34_INTERNAL_8331b40d_4_k_cu_932465c34cuda3std3__45__cpo6cbeginE
	.align		8
        /*0018*/ 	.dword	_ZN34_INTERNAL_8331b40d_4_k_cu_932465c34cuda3std3__45__cpo4cendE
	.align		8
        /*0020*/ 	.dword	_ZN34_INTERNAL_8331b40d_4_k_cu_932465c34cuda3std3__45__cpo6rbeginE
	.align		8
        /*0028*/ 	.dword	_ZN34_INTERNAL_8331b40d_4_k_cu_932465c34cuda3std3__45__cpo4rendE
	.align		8
        /*0030*/ 	.dword	_ZN34_INTERNAL_8331b40d_4_k_cu_932465c34cuda3std3__45__cpo7crbeginE
	.align		8
        /*0038*/ 	.dword	_ZN34_INTERNAL_8331b40d_4_k_cu_932465c34cuda3std3__45__cpo5crendE
	.align		8
        /*0040*/ 	.dword	_ZN34_INTERNAL_8331b40d_4_k_cu_932465c34cuda3std3__436_GLOBAL__N__8331b40d_4_k_cu_932465c36ignoreE
	.align		8
        /*0048*/ 	.dword	_ZN34_INTERNAL_8331b40d_4_k_cu_932465c34cuda3std3__419piecewise_constructE
	.align		8
        /*0050*/ 	.dword	_ZN34_INTERNAL_8331b40d_4_k_cu_932465c34cuda3std3__48in_placeE
	.align		8
        /*0058*/ 	.dword	_ZN34_INTERNAL_8331b40d_4_k_cu_932465c34cuda3std3__420unreachable_sentinelE
	.align		8
        /*0060*/ 	.dword	_ZN34_INTERNAL_8331b40d_4_k_cu_932465c34cuda3std3__47nulloptE
	.align		8
        /*0068*/ 	.dword	_ZN34_INTERNAL_8331b40d_4_k_cu_932465c34cuda3std3__48unexpectE
	.align		8
        /*0070*/ 	.dword	_ZN34_INTERNAL_8331b40d_4_k_cu_932465c34cuda3std6ranges3__45__cpo4swapE
	.align		8
        /*0078*/ 	.dword	_ZN34_INTERNAL_8331b40d_4_k_cu_932465c34cuda3std6ranges3__45__cpo9iter_moveE
	.align		8
        /*0080*/ 	.dword	_ZN34_INTERNAL_8331b40d_4_k_cu_932465c34cuda3std6ranges3__45__cpo5beginE
	.align		8
        /*0088*/ 	.dword	_ZN34_INTERNAL_8331b40d_4_k_cu_932465c34cuda3std6ranges3__45__cpo3endE
	.align		8
        /*0090*/ 	.dword	_ZN34_INTERNAL_8331b40d_4_k_cu_932465c34cuda3std6ranges3__45__cpo6cbeginE
	.align		8
        /*0098*/ 	.dword	_ZN34_INTERNAL_8331b40d_4_k_cu_932465c34cuda3std6ranges3__45__cpo4cendE
	.align		8
        /*00a0*/ 	.dword	_ZN34_INTERNAL_8331b40d_4_k_cu_932465c34cuda3std6ranges3__45__cpo7advanceE
	.align		8
        /*00a8*/ 	.dword	_ZN34_INTERNAL_8331b40d_4_k_cu_932465c34cuda3std6ranges3__45__cpo9iter_swapE
	.align		8
        /*00b0*/ 	.dword	_ZN34_INTERNAL_8331b40d_4_k_cu_932465c34cuda3std6ranges3__45__cpo4nextE
	.align		8
        /*00b8*/ 	.dword	_ZN34_INTERNAL_8331b40d_4_k_cu_932465c34cuda3std6ranges3__45__cpo4prevE
	.align		8
        /*00c0*/ 	.dword	_ZN34_INTERNAL_8331b40d_4_k_cu_932465c34cuda3std6ranges3__45__cpo4dataE
	.align		8
        /*00c8*/ 	.dword	_ZN34_INTERNAL_8331b40d_4_k_cu_932465c34cuda3std6ranges3__45__cpo5cdataE
	.align		8
        /*00d0*/ 	.dword	_ZN34_INTERNAL_8331b40d_4_k_cu_932465c34cuda3std6ranges3__45__cpo4sizeE
	.align		8
        /*00d8*/ 	.dword	_ZN34_INTERNAL_8331b40d_4_k_cu_932465c34cuda3std6ranges3__45__cpo5ssizeE
	.align		8
        /*00e0*/ 	.dword	_ZN34_INTERNAL_8331b40d_4_k_cu_932465c34cuda3std6ranges3__45__cpo8distanceE
	.align		8
        /*00e8*/ 	.dword	_ZN34_INTERNAL_8331b40d_4_k_cu_932465c36thrust24THRUST_300001_SM_1000_NS8cuda_cub3parE
	.align		8
        /*00f0*/ 	.dword	_ZN34_INTERNAL_8331b40d_4_k_cu_932465c36thrust24THRUST_300001_SM_1000_NS8cuda_cub10par_nosyncE
	.align		8
        /*00f8*/ 	.dword	_ZN34_INTERNAL_8331b40d_4_k_cu_932465c36thrust24THRUST_300001_SM_1000_NS6system6detail10sequential3seqE
	.align		8
        /*0100*/ 	.dword	_ZN34_INTERNAL_8331b40d_4_k_cu_932465c36thrust24THRUST_300001_SM_1000_NS12placeholders2_1E
	.align		8
        /*0108*/ 	.dword	_ZN34_INTERNAL_8331b40d_4_k_cu_932465c36thrust24THRUST_300001_SM_1000_NS12placeholders2_2E
	.align		8
        /*0110*/ 	.dword	_ZN34_INTERNAL_8331b40d_4_k_cu_932465c36thrust24THRUST_300001_SM_1000_NS12placeholders2_3E
	.align		8
        /*0118*/ 	.dword	_ZN34_INTERNAL_8331b40d_4_k_cu_932465c36thrust24THRUST_300001_SM_1000_NS12placeholders2_4E
	.align		8
        /*0120*/ 	.dword	_ZN34_INTERNAL_8331b40d_4_k_cu_932465c36thrust24THRUST_300001_SM_1000_NS12placeholders2_5E
	.align		8
        /*0128*/ 	.dword	_ZN34_INTERNAL_8331b40d_4_k_cu_932465c36thrust24THRUST_300001_SM_1000_NS12placeholders2_6E
	.align		8
        /*0130*/ 	.dword	_ZN34_INTERNAL_8331b40d_4_k_cu_932465c36thrust24THRUST_300001_SM_1000_NS12placeholders2_7E
	.align		8
        /*0138*/ 	.dword	_ZN34_INTERNAL_8331b40d_4_k_cu_932465c36thrust24THRUST_300001_SM_1000_NS12placeholders2_8E
	.align		8
        /*0140*/ 	.dword	_ZN34_INTERNAL_8331b40d_4_k_cu_932465c36thrust24THRUST_300001_SM_1000_NS12placeholders2_9E
	.align		8
        /*0148*/ 	.dword	_ZN34_INTERNAL_8331b40d_4_k_cu_932465c36thrust24THRUST_300001_SM_1000_NS12placeholders3_10E
	.align		8
        /*0150*/ 	.dword	_ZN34_INTERNAL_8331b40d_4_k_cu_932465c36thrust24THRUST_300001_SM_1000_NS3seqE


//--------------------- .text._ZN3cub18CUB_300001_SM_10006detail11EmptyKernelIvEEvv --------------------------
	.section	.text._ZN3cub18CUB_300001_SM_10006detail11EmptyKernelIvEEvv,"ax",@progbits
	.align	128
        .global         _ZN3cub18CUB_300001_SM_10006detail11EmptyKernelIvEEvv
        .type           _ZN3cub18CUB_300001_SM_10006detail11EmptyKernelIvEEvv,@function
        .size           _ZN3cub18CUB_300001_SM_10006detail11EmptyKernelIvEEvv,(.L_x_4 - _ZN3cub18CUB_300001_SM_10006detail11EmptyKernelIvEEvv)
        .other          _ZN3cub18CUB_300001_SM_10006detail11EmptyKernelIvEEvv,@"STO_CUDA_ENTRY STV_DEFAULT"
_ZN3cub18CUB_300001_SM_10006detail11EmptyKernelIvEEvv:
.text._ZN3cub18CUB_300001_SM_10006detail11EmptyKernelIvEEvv:
[----:B------:R-:W-:Y:S01]  /*0000*/  LDC R1, c[0x0][0x37c] ;  /* 0x0000df00ff017b82 */ /* 0x000fe20000000800 */
[----:B------:R-:W-:Y:S05]  /*0010*/  EXIT ;  /* 0x000000000000794d */ /* 0x000fea0003800000 */
.L_x_0:
[----:B------:R-:W-:-:S00]  /*0020*/  BRA `(.L_x_0) ;  /* 0xfffffffc00fc7947 */ /* 0x000fc0000383ffff */
[----:B------:R-:W-:-:S00]  /*0030*/  NOP ;  /* 0x0000000000007918 */ /* 0x000fc00000000000 */
        /* <DEDUP_REMOVED lines=12> */
.L_x_4:


//--------------------- .text._Z7reduce0PiS_i     --------------------------
	.section	.text._Z7reduce0PiS_i,"ax",@progbits
	.align	128
        .global         _Z7reduce0PiS_i
        .type           _Z7reduce0PiS_i,@function
        .size           _Z7reduce0PiS_i,(.L_x_5 - _Z7reduce0PiS_i)
        .other          _Z7reduce0PiS_i,@"STO_CUDA_ENTRY STV_DEFAULT"
_Z7reduce0PiS_i:
.text._Z7reduce0PiS_i:
[----:B------:R-:W-:Y:S01]  /*0000*/  LDC R1, c[0x0][0x37c] ;  /* 0x0000df00ff017b82 */ /* 0x000fe20000000800 */
[----:B------:R-:W0:Y:S07]  /*0010*/  S2R R7, SR_TID.X ;  /* 0x0000000000077919 */ /* 0x000e2e0000002100 */
[----:B------:R-:W0:Y:S01]  /*0020*/  S2UR UR4, SR_CTAID.X ;  /* 0x00000000000479c3 */ /* 0x000e220000002500 */
[----:B------:R-:W1:Y:S07]  /*0030*/  LDCU.64 UR6, c[0x0][0x358] ;  /* 0x00006b00ff0677ac */ /* 0x000e6e0008000a00 */
[----:B------:R-:W0:Y:S08]  /*0040*/  LDC R6, c[0x0][0x360] ;  /* 0x0000d800ff067b82 */ /* 0x000e300000000800 */
[----:B------:R-:W2:Y:S01]  /*0050*/  LDC.64 R2, c[0x0][0x380] ;  /* 0x0000e000ff027b82 */ /* 0x000ea20000000a00 */
[----:B0-----:R-:W-:-:S04]  /*0060*/  IMAD R5, R6, UR4, R7 ;  /* 0x0000000406057c24 */ /* 0x001fc8000f8e0207 */
[----:B--2---:R-:W-:-:S06]  /*0070*/  IMAD.WIDE R2, R5, 0x4, R2 ;  /* 0x0000000405027825 */ /* 0x004fcc00078e0202 */
[----:B-1----:R-:W2:Y:S01]  /*0080*/  LDG.E R2, desc[UR6][R2.64] ;  /* 0x0000000602027981 */ /* 0x002ea2000c1e1900 */
[----:B------:R-:W0:Y:S01]  /*0090*/  S2UR UR5, SR_CgaCtaId ;  /* 0x00000000000579c3 */ /* 0x000e220000008800 */
[----:B------:R-:W-:Y:S01]  /*00a0*/  UMOV UR4, 0x400 ;  /* 0x0000040000047882 */ /* 0x000fe20000000000 */
[----:B------:R-:W-:Y:S02]  /*00b0*/  ISETP.GE.U32.AND P1, PT, R6, 0x2, PT ;  /* 0x000000020600780c */ /* 0x000fe40003f26070 */
[----:B------:R-:W-:Y:S01]  /*00c0*/  ISETP.NE.AND P0, PT, R7, RZ, PT ;  /* 0x000000ff0700720c */ /* 0x000fe20003f05270 */
[----:B0-----:R-:W-:-:S06]  /*00d0*/  ULEA UR4, UR5, UR4, 0x18 ;  /* 0x0000000405047291 */ /* 0x001fcc000f8ec0ff */
[----:B------:R-:W-:-:S05]  /*00e0*/  LEA R5, R7, UR4, 0x2 ;  /* 0x0000000407057c11 */ /* 0x000fca000f8e10ff */
[----:B--2---:R0:W-:Y:S01]  /*00f0*/  STS [R5], R2 ;  /* 0x0000000205007388 */ /* 0x0041e20000000800 */
[----:B------:R-:W-:Y:S06]  /*0100*/  BAR.SYNC.DEFER_BLOCKING 0x0 ;  /* 0x0000000000007b1d */ /* 0x000fec0000010000 */
[----:B------:R-:W-:Y:S05]  /*0110*/  @!P1 BRA `(.L_x_1) ;  /* 0x0000000000349947 */ /* 0x000fea0003800000 */
[----:B------:R-:W-:-:S07]  /*0120*/  IMAD.MOV.U32 R0, RZ, RZ, 0x1 ;  /* 0x00000001ff007424 */ /* 0x000fce00078e00ff */
.L_x_2:
[----:B------:R-:W-:-:S05]  /*0130*/  IMAD.SHL.U32 R9, R0, 0x2, RZ ;  /* 0x0000000200097824 */ /* 0x000fca00078e00ff */
[----:B0-----:R-:W-:-:S04]  /*0140*/  IADD3 R2, PT, PT, R9, -0x1, RZ ;  /* 0xffffffff09027810 */ /* 0x001fc80007ffe0ff */
[----:B------:R-:W-:-:S13]  /*0150*/  LOP3.LUT P1, RZ, R2, R7, RZ, 0xc0, !PT ;  /* 0x0000000702ff7212 */ /* 0x000fda000782c0ff */
[----:B------:R-:W-:Y:S01]  /*0160*/  @!P1 IMAD R2, R0, 0x4, R5 ;  /* 0x0000000400029824 */ /* 0x000fe200078e0205 */
[----:B------:R-:W-:Y:S01]  /*0170*/  @!P1 LDS R3, [R5] ;  /* 0x0000000005039984 */ /* 0x000fe20000000800 */
[----:B------:R-:W-:-:S04]  /*0180*/  IMAD.MOV.U32 R0, RZ, RZ, R9 ;  /* 0x000000ffff007224 */ /* 0x000fc800078e0009 */
[----:B------:R-:W0:Y:S02]  /*0190*/  @!P1 LDS R2, [R2] ;  /* 0x0000000002029984 */ /* 0x000e240000000800 */
[----:B0-----:R-:W-:-:S05]  /*01a0*/  @!P1 IADD3 R4, PT, PT, R2, R3, RZ ;  /* 0x0000000302049210 */ /* 0x001fca0007ffe0ff */
[----:B------:R1:W-:Y:S01]  /*01b0*/  @!P1 STS [R5], R4 ;  /* 0x0000000405009388 */ /* 0x0003e20000000800 */
[----:B------:R-:W-:Y:S01]  /*01c0*/  BAR.SYNC.DEFER_BLOCKING 0x0 ;  /* 0x0000000000007b1d */ /* 0x000fe20000010000 */
[----:B------:R-:W-:-:S13]  /*01d0*/  ISETP.GE.U32.AND P1, PT, R9, R6, PT ;  /* 0x000000060900720c */ /* 0x000fda0003f26070 */
[----:B-1----:R-:W-:Y:S05]  /*01e0*/  @!P1 BRA `(.L_x_2) ;  /* 0xfffffffc00d09947 */ /* 0x002fea000383ffff */
.L_x_1:
[----:B------:R-:W-:Y:S05]  /*01f0*/  @P0 EXIT ;  /* 0x000000000000094d */ /* 0x000fea0003800000 */
[----:B------:R-:W1:Y:S01]  /*0200*/  S2UR UR5, SR_CgaCtaId ;  /* 0x00000000000579c3 */ /* 0x000e620000008800 */
[----:B------:R-:W-:-:S07]  /*0210*/  UMOV UR4, 0x400 ;  /* 0x0000040000047882 */ /* 0x000fce0000000000 */
[----:B0-----:R-:W0:Y:S01]  /*0220*/  LDC.64 R2, c[0x0][0x388] ;  /* 0x0000e200ff027b82 */ /* 0x001e220000000a00 */
[----:B-1----:R-:W-:-:S09]  /*0230*/  ULEA UR4, UR5, UR4, 0x18 ;  /* 0x0000000405047291 */ /* 0x002fd2000f8ec0ff */
[----:B------:R-:W0:Y:S04]  /*0240*/  LDS R5, [UR4] ;  /* 0x00000004ff057984 */ /* 0x000e280008000800 */
[----:B0-----:R-:W-:Y:S01]  /*0250*/  REDG.E.ADD.STRONG.GPU desc[UR6][R2.64], R5 ;  /* 0x000000050200798e */ /* 0x001fe2000c12e106 */
[----:B------:R-:W-:Y:S05]  /*0260*/  EXIT ;  /* 0x000000000000794d */ /* 0x000fea0003800000 */
.L_x_3:
        /* <DEDUP_REMOVED lines=9> */
.L_x_5:


//--------------------- .nv.shared._ZN3cub18CUB_300001_SM_10006detail11EmptyKernelIvEEvv --------------------------
	.section	.nv.shared._ZN3cub18CUB_300001_SM_10006detail11EmptyKernelIvEEvv,"aw",@nobits
	.sectionflags	@""
	.align	16
	.zero		1024


//--------------------- .nv.shared.reserved.0     --------------------------
	.section	.nv.shared.reserved.0,"aw",@nobits
	.weak		__nv_reservedSMEM_offset_0_alias
	.size		__nv_reservedSMEM_offset_0_alias, 0, 64
	.other		__nv_reservedSMEM_offset_0_alias,@"STO_CUDA_RESERVED_SHARED STV_DEFAULT"
__nv_reservedSMEM_offset_0_alias:
	.zero		0
	.zero		64


//--------------------- .nv.global                --------------------------
	.section	.nv.global,"aw",@nobits
.nv.global:
	.type		_ZN34_INTERNAL_8331b40d_4_k_cu_932465c36thrust24THRUST_300001_SM_1000_NS3seqE,@object
	.size		_ZN34_INTERNAL_8331b40d_4_k_cu_932465c36thrust24THRUST_300001_SM_1000_NS3seqE,(_ZN34_INTERNAL_8331b40d_4_k_cu_932465c34cuda3std3__48in_placeE - _ZN34_INTERNAL_8331b40d_4_k_cu_932465c36thrust24THRUST_300001_SM_1000_NS3seqE)
_ZN34_INTERNAL_8331b40d_4_k_cu_932465c36thrust24THRUST_300001_SM_1000_NS3seqE:
	.zero		1
	.type		_ZN34_INTERNAL_8331b40d_4_k_cu_932465c34cuda3std3__48in_placeE,@object
	.size		_ZN34_INTERNAL_8331b40d_4_k_cu_932465c34cuda3std3__48in_placeE,(_ZN34_INTERNAL_8331b40d_4_k_cu_932465c34cuda3std6ranges3__45__cpo4sizeE - _ZN34_INTERNAL_8331b40d_4_k_cu_932465c34cuda3std3__48in_placeE)
_ZN34_INTERNAL_8331b40d_4_k_cu_932465c34cuda3std3__48in_placeE:
	.zero		1
	.type		_ZN34_INTERNAL_8331b40d_4_k_cu_932465c34cuda3std6ranges3__45__cpo4sizeE,@object
	.size		_ZN34_INTERNAL_8331b40d_4_k_cu_932465c34cuda3std6ranges3__45__cpo4sizeE,(_ZN34_INTERNAL_8331b40d_4_k_cu_932465c36thrust24THRUST_300001_SM_1000_NS12placeholders2_3E - _ZN34_INTERNAL_8331b40d_4_k_cu_932465c34cuda3std6ranges3__45__cpo4sizeE)
_ZN34_INTERNAL_8331b40d_4_k_cu_932465c34cuda3std6ranges3__45__cpo4sizeE:
	.zero		1
	.type		_ZN34_INTERNAL_8331b40d_4_k_cu_932465c36thrust24THRUST_300001_SM_1000_NS12placeholders2_3E,@object
	.size		_ZN34_INTERNAL_8331b40d_4_k_cu_932465c36thrust24THRUST_300001_SM_1000_NS12placeholders2_3E,(_ZN34_INTERNAL_8331b40d_4_k_cu_932465c34cuda3std3__45__cpo6cbeginE - _ZN34_INTERNAL_8331b40d_4_k_cu_932465c36thrust24THRUST_300001_SM_1000_NS12placeholders2_3E)
_ZN34_INTERNAL_8331b40d_4_k_cu_932465c36thrust24THRUST_300001_SM_1000_NS12placeholders2_3E:
	.zero		1
	.type		_ZN34_INTERNAL_8331b40d_4_k_cu_932465c34cuda3std3__45__cpo6cbeginE,@object
	.size		_ZN34_INTERNAL_8331b40d_4_k_cu_932465c34cuda3std3__45__cpo6cbeginE,(_ZN34_INTERNAL_8331b40d_4_k_cu_932465c34cuda3std6ranges3__45__cpo6cbeginE - _ZN34_INTERNAL_8331b40d_4_k_cu_932465c34cuda3std3__45__cpo6cbeginE)
_ZN34_INTERNAL_8331b40d_4_k_cu_932465c34cuda3std3__45__cpo6cbeginE:
	.zero		1
	.type		_ZN34_INTERNAL_8331b40d_4_k_cu_932465c34cuda3std6ranges3__45__cpo6cbeginE,@object
	.size		_ZN34_INTERNAL_8331b40d_4_k_cu_932465c34cuda3std6ranges3__45__cpo6cbeginE,(_ZN34_INTERNAL_8331b40d_4_k_cu_932465c36thrust24THRUST_300001_SM_1000_NS12placeholders2_7E - _ZN34_INTERNAL_8331b40d_4_k_cu_932465c34cuda3std6ranges3__45__cpo6cbeginE)
_ZN34_INTERNAL_8331b40d_4_k_cu_932465c34cuda3std6ranges3__45__cpo6cbeginE:
	.zero		1
	.type		_ZN34_INTERNAL_8331b40d_4_k_cu_932465c36thrust24THRUST_300001_SM_1000_NS12placeholders2_7E,@object
	.size		_ZN34_INTERNAL_8331b40d_4_k_cu_932465c36thrust24THRUST_300001_SM_1000_NS12placeholders2_7E,(_ZN34_INTERNAL_8331b40d_4_k_cu_932465c34cuda3std3__45__cpo7crbeginE - _ZN34_INTERNAL_8331b40d_4_k_cu_932465c36thrust24THRUST_300001_SM_1000_NS12placeholders2_7E)
_ZN34_INTERNAL_8331b40d_4_k_cu_932465c36thrust24THRUST_300001_SM_1000_NS12placeholders2_7E:
	.zero		1
	.type		_ZN34_INTERNAL_8331b40d_4_k_cu_932465c34cuda3std3__45__cpo7crbeginE,@object
	.size		_ZN34_INTERNAL_8331b40d_4_k_cu_932465c34cuda3std3__45__cpo7crbeginE,(_ZN34_INTERNAL_8331b40d_4_k_cu_932465c34cuda3std6ranges3__45__cpo4nextE - _ZN34_INTERNAL_8331b40d_4_k_cu_932465c34cuda3std3__45__cpo7crbeginE)
_ZN34_INTERNAL_8331b40d_4_k_cu_932465c34cuda3std3__45__cpo7crbeginE:
	.zero		1
	.type		_ZN34_INTERNAL_8331b40d_4_k_cu_932465c34cuda3std6ranges3__45__cpo4nextE,@object
	.size		_ZN34_INTERNAL_8331b40d_4_k_cu_932465c34cuda3std6ranges3__45__cpo4nextE,(_ZN34_INTERNAL_8331b40d_4_k_cu_932465c34cuda3std6ranges3__45__cpo4swapE - _ZN34_INTERNAL_8331b40d_4_k_cu_932465c34cuda3std6ranges3__45__cpo4nextE)
_ZN34_INTERNAL_8331b40d_4_k_cu_932465c34cuda3std6ranges3__45__cpo4nextE:
	.zero		1
	.type		_ZN34_INTERNAL_8331b40d_4_k_cu_932465c34cuda3std6ranges3__45__cpo4swapE,@object
	.size		_ZN34_INTERNAL_8331b40d_4_k_cu_932465c34cuda3std6ranges3__45__cpo4swapE,(_ZN34_INTERNAL_8331b40d_4_k_cu_932465c36thrust24THRUST_300001_SM_1000_NS8cuda_cub10par_nosyncE - _ZN34_INTERNAL_8331b40d_4_k_cu_932465c34cuda3std6ranges3__45__cpo4swapE)
_ZN34_INTERNAL_8331b40d_4_k_cu_932465c34cuda3std6ranges3__45__cpo4swapE:
	.zero		1
	.type		_ZN34_INTERNAL_8331b40d_4_k_cu_932465c36thrust24THRUST_300001_SM_1000_NS8cuda_cub10par_nosyncE,@object
	.size		_ZN34_INTERNAL_8331b40d_4_k_cu_932465c36thrust24THRUST_300001_SM_1000_NS8cuda_cub10par_nosyncE,(_ZN34_INTERNAL_8331b40d_4_k_cu_932465c36thrust24THRUST_300001_SM_1000_NS12placeholders2_9E - _ZN34_INTERNAL_8331b40d_4_k_cu_932465c36thrust24THRUST_300001_SM_1000_NS8cuda_cub10par_nosyncE)
_ZN34_INTERNAL_8331b40d_4_k_cu_932465c36thrust24THRUST_300001_SM_1000_NS8cuda_cub10par_nosyncE:
	.zero		1
	.type		_ZN34_INTERNAL_8331b40d_4_k_cu_932465c36thrust24THRUST_300001_SM_1000_NS12placeholders2_9E,@object
	.size		_ZN34_INTERNAL_8331b40d_4_k_cu_932465c36thrust24THRUST_300001_SM_1000_NS12placeholders2_9E,(_ZN34_INTERNAL_8331b40d_4_k_cu_932465c34cuda3std3__436_GLOBAL__N__8331b40d_4_k_cu_932465c36ignoreE - _ZN34_INTERNAL_8331b40d_4_k_cu_932465c36thrust24THRUST_300001_SM_1000_NS12placeholders2_9E)
_ZN34_INTERNAL_8331b40d_4_k_cu_932465c36thrust24THRUST_300001_SM_1000_NS12placeholders2_9E:
	.zero		1
	.type		_ZN34_INTERNAL_8331b40d_4_k_cu_932465c34cuda3std3__436_GLOBAL__N__8331b40d_4_k_cu_932465c36ignoreE,@object
	.size		_ZN34_INTERNAL_8331b40d_4_k_cu_932465c34cuda3std3__436_GLOBAL__N__8331b40d_4_k_cu_932465c36ignoreE,(_ZN34_INTERNAL_8331b40d_4_k_cu_932465c34cuda3std6ranges3__45__cpo4dataE - _ZN34_INTERNAL_8331b40d_4_k_cu_932465c34cuda3std3__436_GLOBAL__N__8331b40d_4_k_cu_932465c36ignoreE)
_ZN34_INTERNAL_8331b40d_4_k_cu_932465c34cuda3std3__436_GLOBAL__N__8331b40d_4_k_cu_932465c36ignoreE:
	.zero		1
	.type		_ZN34_INTERNAL_8331b40d_4_k_cu_932465c34cuda3std6ranges3__45__cpo4dataE,@object
	.size		_ZN34_INTERNAL_8331b40d_4_k_cu_932465c34cuda3std6ranges3__45__cpo4dataE,(_ZN34_INTERNAL_8331b40d_4_k_cu_932465c36thrust24THRUST_300001_SM_1000_NS12placeholders2_1E - _ZN34_INTERNAL_8331b40d_4_k_cu_932465c34cuda3std6ranges3__45__cpo4dataE)
_ZN34_INTERNAL_8331b40d_4_k_cu_932465c34cuda3std6ranges3__45__cpo4dataE:
	.zero		1
	.type		_ZN34_INTERNAL_8331b40d_4_k_cu_932465c36thrust24THRUST_300001_SM_1000_NS12placeholders2_1E,@object
	.size		_ZN34_INTERNAL_8331b40d_4_k_cu_932465c36thrust24THRUST_300001_SM_1000_NS12placeholders2_1E,(_ZN34_INTERNAL_8331b40d_4_k_cu_932465c34cuda3std3__45__cpo5beginE - _ZN34_INTERNAL_8331b40d_4_k_cu_932465c36thrust24THRUST_300001_SM_1000_NS12placeholders2_1E)
_ZN34_INTERNAL_8331b40d_4_k_cu_932465c36thrust24THRUST_300001_SM_1000_NS12placeholders2_1E:
	.zero		1
	.type		_ZN34_INTERNAL_8331b40d_4_k_cu_932465c34cuda3std3__45__cpo5beginE,@object
	.size		_ZN34_INTERNAL_8331b40d_4_k_cu_932465c34cuda3std3__45__cpo5beginE,(_ZN34_INTERNAL_8331b40d_4_k_cu_932465c34cuda3std6ranges3__45__cpo5beginE - _ZN34_INTERNAL_8331b40d_4_k_cu_932465c34cuda3std3__45__cpo5beginE)
_ZN34_INTERNAL_8331b40d_4_k_cu_932465c34cuda3std3__45__cpo5beginE:
	.zero		1
	.type		_ZN34_INTERNAL_8331b40d_4_k_cu_932465c34cuda3std6ranges3__45__cpo5beginE,@object
	.size		_ZN34_INTERNAL_8331b40d_4_k_cu_932465c34cuda3std6ranges3__45__cpo5beginE,(_ZN34_INTERNAL_8331b40d_4_k_cu_932465c36thrust24THRUST_300001_SM_1000_NS12placeholders2_5E - _ZN34_INTERNAL_8331b40d_4_k_cu_932465c34cuda3std6ranges3__45__cpo5beginE)
_ZN34_INTERNAL_8331b40d_4_k_cu_932465c34cuda3std6ranges3__45__cpo5beginE:
	.zero		1
	.type		_ZN34_INTERNAL_8331b40d_4_k_cu_932465c36thrust24THRUST_300001_SM_1000_NS12placeholders2_5E,@object
	.size		_ZN34_INTERNAL_8331b40d_4_k_cu_932465c36thrust24THRUST_300001_SM_1000_NS12placeholders2_5E,(_ZN34_INTERNAL_8331b40d_4_k_cu_932465c34cuda3std3__45__cpo6rbeginE - _ZN34_INTERNAL_8331b40d_4_k_cu_932465c36thrust24THRUST_300001_SM_1000_NS12placeholders2_5E)
_ZN34_INTERNAL_8331b40d_4_k_cu_932465c36thrust24THRUST_300001_SM_1000_NS12placeholders2_5E:
	.zero		1
	.type		_ZN34_INTERNAL_8331b40d_4_k_cu_932465c34cuda3std3__45__cpo6rbeginE,@object
	.size		_ZN34_INTERNAL_8331b40d_4_k_cu_932465c34cuda3std3__45__cpo6rbeginE,(_ZN34_INTERNAL_8331b40d_4_k_cu_932465c34cuda3std6ranges3__45__cpo7advanceE - _ZN34_INTERNAL_8331b40d_4_k_cu_932465c34cuda3std3__45__cpo6rbeginE)
_ZN34_INTERNAL_8331b40d_4_k_cu_932465c34cuda3std3__45__cpo6rbeginE:
	.zero		1
	.type		_ZN34_INTERNAL_8331b40d_4_k_cu_932465c34cuda3std6ranges3__45__cpo7advanceE,@object
	.size		_ZN34_INTERNAL_8331b40d_4_k_cu_932465c34cuda3std6ranges3__45__cpo7advanceE,(_ZN34_INTERNAL_8331b40d_4_k_cu_932465c34cuda3std3__47nulloptE - _ZN34_INTERNAL_8331b40d_4_k_cu_932465c34cuda3std6ranges3__45__cpo7advanceE)
_ZN34_INTERNAL_8331b40d_4_k_cu_932465c34cuda3std6ranges3__45__cpo7advanceE:
	.zero		1
	.type		_ZN34_INTERNAL_8331b40d_4_k_cu_932465c34cuda3std3__47nulloptE,@object
	.size		_ZN34_INTERNAL_8331b40d_4_k_cu_932465c34cuda3std3__47nulloptE,(_ZN34_INTERNAL_8331b40d_4_k_cu_932465c34cuda3std6ranges3__45__cpo8distanceE - _ZN34_INTERNAL_8331b40d_4_k_cu_932465c34cuda3std3__47nulloptE)
_ZN34_INTERNAL_8331b40d_4_k_cu_932465c34cuda3std3__47nulloptE:
	.zero		1
	.type		_ZN34_INTERNAL_8331b40d_4_k_cu_932465c34cuda3std6ranges3__45__cpo8distanceE,@object
	.size		_ZN34_INTERNAL_8331b40d_4_k_cu_932465c34cuda3std6ranges3__45__cpo8distanceE,(_ZN34_INTERNAL_8331b40d_4_k_cu_932465c36thrust24THRUST_300001_SM_1000_NS12placeholders3_10E - _ZN34_INTERNAL_8331b40d_4_k_cu_932465c34cuda3std6ranges3__45__cpo8distanceE)
_ZN34_INTERNAL_8331b40d_4_k_cu_932465c34cuda3std6ranges3__45__cpo8distanceE:
	.zero		1
	.type		_ZN34_INTERNAL_8331b40d_4_k_cu_932465c36thrust24THRUST_300001_SM_1000_NS12placeholders3_10E,@object
	.size		_ZN34_INTERNAL_8331b40d_4_k_cu_932465c36thrust24THRUST_300001_SM_1000_NS12placeholders3_10E,(_ZN34_INTERNAL_8331b40d_4_k_cu_932465c34cuda3std3__419piecewise_constructE - _ZN34_INTERNAL_8331b40d_4_k_cu_932465c36thrust24THRUST_300001_SM_1000_NS12placeholders3_10E)
_ZN34_INTERNAL_8331b40d_4_k_cu_932465c36thrust24THRUST_300001_SM_1000_NS12placeholders3_10E:
	.zero		1
	.type		_ZN34_INTERNAL_8331b40d_4_k_cu_932465c34cuda3std3__419piecewise_constructE,@object
	.size		_ZN34_INTERNAL_8331b40d_4_k_cu_932465c34cuda3std3__419piecewise_constructE,(_ZN34_INTERNAL_8331b40d_4_k_cu_932465c34cuda3std6ranges3__45__cpo5cdataE - _ZN34_INTERNAL_8331b40d_4_k_cu_932465c34cuda3std3__419piecewise_constructE)
_ZN34_INTERNAL_8331b40d_4_k_cu_932465c34cuda3std3__419piecewise_constructE:
	.zero		1
	.type		_ZN34_INTERNAL_8331b40d_4_k_cu_932465c34cuda3std6ranges3__45__cpo5cdataE,@object
	.size		_ZN34_INTERNAL_8331b40d_4_k_cu_932465c34cuda3std6ranges3__45__cpo5cdataE,(_ZN34_INTERNAL_8331b40d_4_k_cu_932465c36thrust24THRUST_300001_SM_1000_NS12placeholders2_2E - _ZN34_INTERNAL_8331b40d_4_k_cu_932465c34cuda3std6ranges3__45__cpo5cdataE)
_ZN34_INTERNAL_8331b40d_4_k_cu_932465c34cuda3std6ranges3__45__cpo5cdataE:
	.zero		1
	.type		_ZN34_INTERNAL_8331b40d_4_k_cu_932465c36thrust24THRUST_300001_SM_1000_NS12placeholders2_2E,@object
	.size		_ZN34_INTERNAL_8331b40d_4_k_cu_932465c36thrust24THRUST_300001_SM_1000_NS12placeholders2_2E,(_ZN34_INTERNAL_8331b40d_4_k_cu_932465c34cuda3std3__45__cpo3endE - _ZN34_INTERNAL_8331b40d_4_k_cu_932465c36thrust24THRUST_300001_SM_1000_NS12placeholders2_2E)
_ZN34_INTERNAL_8331b40d_4_k_cu_932465c36thrust24THRUST_300001_SM_1000_NS12placeholders2_2E:
	.zero		1
	.type		_ZN34_INTERNAL_8331b40d_4_k_cu_932465c34cuda3std3__45__cpo3endE,@object
	.size		_ZN34_INTERNAL_8331b40d_4_k_cu_932465c34cuda3std3__45__cpo3endE,(_ZN34_INTERNAL_8331b40d_4_k_cu_932465c34cuda3std6ranges3__45__cpo3endE - _ZN34_INTERNAL_8331b40d_4_k_cu_932465c34cuda3std3__45__cpo3endE)
_ZN34_INTERNAL_8331b40d_4_k_cu_932465c34cuda3std3__45__cpo3endE:
	.zero		1
	.type		_ZN34_INTERNAL_8331b40d_4_k_cu_932465c34cuda3std6ranges3__45__cpo3endE,@object
	.size		_ZN34_INTERNAL_8331b40d_4_k_cu_932465c34cuda3std6ranges3__45__cpo3endE,(_ZN34_INTERNAL_8331b40d_4_k_cu_932465c36thrust24THRUST_300001_SM_1000_NS12placeholders2_6E - _ZN34_INTERNAL_8331b40d_4_k_cu_932465c34cuda3std6ranges3__45__cpo3endE)
_ZN34_INTERNAL_8331b40d_4_k_cu_932465c34cuda3std6ranges3__45__cpo3endE:
	.zero		1
	.type		_ZN34_INTERNAL_8331b40d_4_k_cu_932465c36thrust24THRUST_300001_SM_1000_NS12placeholders2_6E,@object
	.size		_ZN34_INTERNAL_8331b40d_4_k_cu_932465c36thrust24THRUST_300001_SM_1000_NS12placeholders2_6E,(_ZN34_INTERNAL_8331b40d_4_k_cu_932465c34cuda3std3__45__cpo4rendE - _ZN34_INTERNAL_8331b40d_4_k_cu_932465c36thrust24THRUST_300001_SM_1000_NS12placeholders2_6E)
_ZN34_INTERNAL_8331b40d_4_k_cu_932465c36thrust24THRUST_300001_SM_1000_NS12placeholders2_6E:
	.zero		1
	.type		_ZN34_INTERNAL_8331b40d_4_k_cu_932465c34cuda3std3__45__cpo4rendE,@object
	.size		_ZN34_INTERNAL_8331b40d_4_k_cu_932465c34cuda3std3__45__cpo4rendE,(_ZN34_INTERNAL_8331b40d_4_k_cu_932465c34cuda3std6ranges3__45__cpo9iter_swapE - _ZN34_INTERNAL_8331b40d_4_k_cu_932465c34cuda3std3__45__cpo4rendE)
_ZN34_INTERNAL_8331b40d_4_k_cu_932465c34cuda3std3__45__cpo4rendE:
	.zero		1
	.type		_ZN34_INTERNAL_8331b40d_4_k_cu_932465c34cuda3std6ranges3__45__cpo9iter_swapE,@object
	.size		_ZN34_INTERNAL_8331b40d_4_k_cu_932465c34cuda3std6ranges3__45__cpo9iter_swapE,(_ZN34_INTERNAL_8331b40d_4_k_cu_932465c34cuda3std3__48unexpectE - _ZN34_INTERNAL_8331b40d_4_k_cu_932465c34cuda3std6ranges3__45__cpo9iter_swapE)
_ZN34_INTERNAL_8331b40d_4_k_cu_932465c34cuda3std6ranges3__45__cpo9iter_swapE:
	.zero		1
	.type		_ZN34_INTERNAL_8331b40d_4_k_cu_932465c34cuda3std3__48unexpectE,@object
	.size		_ZN34_INTERNAL_8331b40d_4_k_cu_932465c34cuda3std3__48unexpectE,(_ZN34_INTERNAL_8331b40d_4_k_cu_932465c36thrust24THRUST_300001_SM_1000_NS8cuda_cub3parE - _ZN34_INTERNAL_8331b40d_4_k_cu_932465c34cuda3std3__48unexpectE)
_ZN34_INTERNAL_8331b40d_4_k_cu_932465c34cuda3std3__48unexpectE:
	.zero		1
	.type		_ZN34_INTERNAL_8331b40d_4_k_cu_932465c36thrust24THRUST_300001_SM_1000_NS8cuda_cub3parE,@object
	.size		_ZN34_INTERNAL_8331b40d_4_k_cu_932465c36thrust24THRUST_300001_SM_1000_NS8cuda_cub3parE,(_ZN34_INTERNAL_8331b40d_4_k_cu_932465c36thrust24THRUST_300001_SM_1000_NS12placeholders2_4E - _ZN34_INTERNAL_8331b40d_4_k_cu_932465c36thrust24THRUST_300001_SM_1000_NS8cuda_cub3parE)
_ZN34_INTERNAL_8331b40d_4_k_cu_932465c36thrust24THRUST_300001_SM_1000_NS8cuda_cub3parE:
	.zero		1
	.type		_ZN34_INTERNAL_8331b40d_4_k_cu_932465c36thrust24THRUST_300001_SM_1000_NS12placeholders2_4E,@object
	.size		_ZN34_INTERNAL_8331b40d_4_k_cu_932465c36thrust24THRUST_300001_SM_1000_NS12placeholders2_4E,(_ZN34_INTERNAL_8331b40d_4_k_cu_932465c34cuda3std3__45__cpo4cendE - _ZN34_INTERNAL_8331b40d_4_k_cu_932465c36thrust24THRUST_300001_SM_1000_NS12placeholders2_4E)
_ZN34_INTERNAL_8331b40d_4_k_cu_932465c36thrust24THRUST_300001_SM_1000_NS12placeholders2_4E:
	.zero		1
	.type		_ZN34_INTERNAL_8331b40d_4_k_cu_932465c34cuda3std3__45__cpo4cendE,@object
	.size		_ZN34_INTERNAL_8331b40d_4_k_cu_932465c34cuda3std3__45__cpo4cendE,(_ZN34_INTERNAL_8331b40d_4_k_cu_932465c34cuda3std6ranges3__45__cpo4cendE - _ZN34_INTERNAL_8331b40d_4_k_cu_932465c34cuda3std3__45__cpo4cendE)
_ZN34_INTERNAL_8331b40d_4_k_cu_932465c34cuda3std3__45__cpo4cendE:
	.zero		1
	.type		_ZN34_INTERNAL_8331b40d_4_k_cu_932465c34cuda3std6ranges3__45__cpo4cendE,@object
	.size		_ZN34_INTERNAL_8331b40d_4_k_cu_932465c34cuda3std6ranges3__45__cpo4cendE,(_ZN34_INTERNAL_8331b40d_4_k_cu_932465c34cuda3std3__420unreachable_sentinelE - _ZN34_INTERNAL_8331b40d_4_k_cu_932465c34cuda3std6ranges3__45__cpo4cendE)
_ZN34_INTERNAL_8331b40d_4_k_cu_932465c34cuda3std6ranges3__45__cpo4cendE:
	.zero		1
	.type		_ZN34_INTERNAL_8331b40d_4_k_cu_932465c34cuda3std3__420unreachable_sentinelE,@object
	.size		_ZN34_INTERNAL_8331b40d_4_k_cu_932465c34cuda3std3__420unreachable_sentinelE,(_ZN34_INTERNAL_8331b40d_4_k_cu_932465c34cuda3std6ranges3__45__cpo5ssizeE - _ZN34_INTERNAL_8331b40d_4_k_cu_932465c34cuda3std3__420unreachable_sentinelE)
_ZN34_INTERNAL_8331b40d_4_k_cu_932465c34cuda3std3__420unreachable_sentinelE:
	.zero		1
	.type		_ZN34_INTERNAL_8331b40d_4_k_cu_932465c34cuda3std6ranges3__45__cpo5ssizeE,@object
	.size		_ZN34_INTERNAL_8331b40d_4_k_cu_932465c34cuda3std6ranges3__45__cpo5ssizeE,(_ZN34_INTERNAL_8331b40d_4_k_cu_932465c36thrust24THRUST_300001_SM_1000_NS12placeholders2_8E - _ZN34_INTERNAL_8331b40d_4_k_cu_932465c34cuda3std6ranges3__45__cpo5ssizeE)
_ZN34_INTERNAL_8331b40d_4_k_cu_932465c34cuda3std6ranges3__45__cpo5ssizeE:
	.zero		1
	.type		_ZN34_INTERNAL_8331b40d_4_k_cu_932465c36thrust24THRUST_300001_SM_1000_NS12placeholders2_8E,@object
	.size		_ZN34_INTERNAL_8331b40d_4_k_cu_932465c36thrust24THRUST_300001_SM_1000_NS12placeholders2_8E,(_ZN34_INTERNAL_8331b40d_4_k_cu_932465c34cuda3std3__45__cpo5crendE - _ZN34_INTERNAL_8331b40d_4_k_cu_932465c36thrust24THRUST_300001_SM_1000_NS12placeholders2_8E)
_ZN34_INTERNAL_8331b40d_4_k_cu_932465c36thrust24THRUST_300001_SM_1000_NS12placeholders2_8E:
	.zero		1
	.type		_ZN34_INTERNAL_8331b40d_4_k_cu_932465c34cuda3std3__45__cpo5crendE,@object
	.size		_ZN34_INTERNAL_8331b40d_4_k_cu_932465c34cuda3std3__45__cpo5crendE,(_ZN34_INTERNAL_8331b40d_4_k_cu_932465c34cuda3std6ranges3__45__cpo4prevE - _ZN34_INTERNAL_8331b40d_4_k_cu_932465c34cuda3std3__45__cpo5crendE)
_ZN34_INTERNAL_8331b40d_4_k_cu_932465c34cuda3std3__45__cpo5crendE:
	.zero		1
	.type		_ZN34_INTERNAL_8331b40d_4_k_cu_932465c34cuda3std6ranges3__45__cpo4prevE,@object
	.size		_ZN34_INTERNAL_8331b40d_4_k_cu_932465c34cuda3std6ranges3__45__cpo4prevE,(_ZN34_INTERNAL_8331b40d_4_k_cu_932465c34cuda3std6ranges3__45__cpo9iter_moveE - _ZN34_INTERNAL_8331b40d_4_k_cu_932465c34cuda3std6ranges3__45__cpo4prevE)
_ZN34_INTERNAL_8331b40d_4_k_cu_932465c34cuda3std6ranges3__45__cpo4prevE:
	.zero		1
	.type		_ZN34_INTERNAL_8331b40d_4_k_cu_932465c34cuda3std6ranges3__45__cpo9iter_moveE,@object
	.size		_ZN34_INTERNAL_8331b40d_4_k_cu_932465c34cuda3std6ranges3__45__cpo9iter_moveE,(_ZN34_INTERNAL_8331b40d_4_k_cu_932465c36thrust24THRUST_300001_SM_1000_NS6system6detail10sequential3seqE - _ZN34_INTERNAL_8331b40d_4_k_cu_932465c34cuda3std6ranges3__45__cpo9iter_moveE)
_ZN34_INTERNAL_8331b40d_4_k_cu_932465c34cuda3std6ranges3__45__cpo9iter_moveE:
	.zero		1
	.type		_ZN34_INTERNAL_8331b40d_4_k_cu_932465c36thrust24THRUST_300001_SM_1000_NS6system6detail10sequential3seqE,@object
	.size		_ZN34_INTERNAL_8331b40d_4_k_cu_932465c36thrust24THRUST_300001_SM_1000_NS6system6detail10sequential3seqE,(.L_31 - _ZN34_INTERNAL_8331b40d_4_k_cu_932465c36thrust24THRUST_300001_SM_1000_NS6system6detail10sequential3seqE)
_ZN34_INTERNAL_8331b40d_4_k_cu_932465c36thrust24THRUST_300001_SM_1000_NS6system6detail10sequential3seqE:
	.zero		1
.L_31:


//--------------------- .nv.shared._Z7reduce0PiS_i --------------------------
	.section	.nv.shared._Z7reduce0PiS_i,"aw",@nobits
	.sectionflags	@""
	.align	16
	.zero		1024


//--------------------- .nv.constant0._ZN3cub18CUB_300001_SM_10006detail11EmptyKernelIvEEvv --------------------------
	.section	.nv.constant0._ZN3cub18CUB_300001_SM_10006detail11EmptyKernelIvEEvv,"a",@progbits
	.sectionflags	@""
	.align	4
.nv.constant0._ZN3cub18CUB_300001_SM_10006detail11EmptyKernelIvEEvv:
	.zero		896


//--------------------- .nv.constant0._Z7reduce0PiS_i --------------------------
	.section	.nv.constant0._Z7reduce0PiS_i,"a",@progbits
	.sectionflags	@""
	.align	4
.nv.constant0._Z7reduce0PiS_i:
	.zero		916


//--------------------- SYMBOLS --------------------------

	.type		.nv.reservedSmem.offset0,@object
	.size		.nv.reservedSmem.offset0,0x4
	.type		.nv.reservedSmem.cap,@object
	.size		.nv.reservedSmem.cap,0x4
